//
// Generated by NVIDIA NVVM Compiler
//
// Compiler Build ID: CL-36424714
// Cuda compilation tools, release 13.0, V13.0.88
// Based on NVVM 20.0.0
//

.version 9.0
.target sm_100
.address_size 64

	// .globl	_Z10matmul_gpuPfS_S_iii

.visible .entry _Z10matmul_gpuPfS_S_iii(
	.param .u64 .ptr .align 1 _Z10matmul_gpuPfS_S_iii_param_0,
	.param .u64 .ptr .align 1 _Z10matmul_gpuPfS_S_iii_param_1,
	.param .u64 .ptr .align 1 _Z10matmul_gpuPfS_S_iii_param_2,
	.param .u32 _Z10matmul_gpuPfS_S_iii_param_3,
	.param .u32 _Z10matmul_gpuPfS_S_iii_param_4,
	.param .u32 _Z10matmul_gpuPfS_S_iii_param_5
)
{
	.reg .pred 	%p<13>;
	.reg .b32 	%r<41>;
	.reg .b32 	%f<68>;
	.reg .b64 	%rd<53>;

	ld.param.u64 	%rd7, [_Z10matmul_gpuPfS_S_iii_param_0];
	ld.param.u64 	%rd8, [_Z10matmul_gpuPfS_S_iii_param_1];
	ld.param.u64 	%rd6, [_Z10matmul_gpuPfS_S_iii_param_2];
	ld.param.u32 	%r20, [_Z10matmul_gpuPfS_S_iii_param_3];
	ld.param.u32 	%r18, [_Z10matmul_gpuPfS_S_iii_param_4];
	ld.param.u32 	%r19, [_Z10matmul_gpuPfS_S_iii_param_5];
	cvta.to.global.u64 	%rd1, %rd8;
	cvta.to.global.u64 	%rd2, %rd7;
	mov.u32 	%r21, %ctaid.y;
	mov.u32 	%r22, %ntid.y;
	mov.u32 	%r23, %tid.y;
	mad.lo.s32 	%r1, %r21, %r22, %r23;
	mov.u32 	%r24, %ctaid.x;
	mov.u32 	%r25, %ntid.x;
	mov.u32 	%r26, %tid.x;
	mad.lo.s32 	%r2, %r24, %r25, %r26;
	setp.ge.s32 	%p1, %r1, %r20;
	setp.ge.s32 	%p2, %r2, %r18;
	or.pred  	%p3, %p1, %p2;
	@%p3 bra 	$L__BB0_14;
	setp.lt.s32 	%p4, %r19, 1;
	mov.f32 	%f67, 0f00000000;
	@%p4 bra 	$L__BB0_13;
	mul.lo.s32 	%r3, %r19, %r1;
	and.b32  	%r4, %r19, 7;
	setp.lt.u32 	%p5, %r19, 8;
	mov.f32 	%f67, 0f00000000;
	mov.b32 	%r39, 0;
	@%p5 bra 	$L__BB0_5;
	and.b32  	%r39, %r19, 2147483640;
	neg.s32 	%r37, %r39;
	shl.b32 	%r7, %r18, 3;
	mul.wide.u32 	%rd9, %r3, 4;
	add.s64 	%rd10, %rd9, %rd2;
	add.s64 	%rd52, %rd10, 16;
	mov.f32 	%f67, 0f00000000;
	mul.wide.s32 	%rd13, %r18, 4;
	mov.u32 	%r36, %r2;
$L__BB0_4:
	.pragma "nounroll";
	ld.global.f32 	%f17, [%rd52+-16];
	mul.wide.s32 	%rd11, %r36, 4;
	add.s64 	%rd12, %rd1, %rd11;
	ld.global.f32 	%f18, [%rd12];
	fma.rn.f32 	%f19, %f17, %f18, %f67;
	ld.global.f32 	%f20, [%rd52+-12];
	add.s64 	%rd14, %rd12, %rd13;
	ld.global.f32 	%f21, [%rd14];
	fma.rn.f32 	%f22, %f20, %f21, %f19;
	ld.global.f32 	%f23, [%rd52+-8];
	add.s64 	%rd15, %rd14, %rd13;
	ld.global.f32 	%f24, [%rd15];
	fma.rn.f32 	%f25, %f23, %f24, %f22;
	ld.global.f32 	%f26, [%rd52+-4];
	add.s64 	%rd16, %rd15, %rd13;
	ld.global.f32 	%f27, [%rd16];
	fma.rn.f32 	%f28, %f26, %f27, %f25;
	ld.global.f32 	%f29, [%rd52];
	add.s64 	%rd17, %rd16, %rd13;
	ld.global.f32 	%f30, [%rd17];
	fma.rn.f32 	%f31, %f29, %f30, %f28;
	ld.global.f32 	%f32, [%rd52+4];
	add.s64 	%rd18, %rd17, %rd13;
	ld.global.f32 	%f33, [%rd18];
	fma.rn.f32 	%f34, %f32, %f33, %f31;
	ld.global.f32 	%f35, [%rd52+8];
	add.s64 	%rd19, %rd18, %rd13;
	ld.global.f32 	%f36, [%rd19];
	fma.rn.f32 	%f37, %f35, %f36, %f34;
	ld.global.f32 	%f38, [%rd52+12];
	add.s64 	%rd20, %rd19, %rd13;
	ld.global.f32 	%f39, [%rd20];
	fma.rn.f32 	%f67, %f38, %f39, %f37;
	add.s32 	%r37, %r37, 8;
	add.s32 	%r36, %r36, %r7;
	add.s64 	%rd52, %rd52, 32;
	setp.ne.s32 	%p6, %r37, 0;
	@%p6 bra 	$L__BB0_4;
$L__BB0_5:
	setp.eq.s32 	%p7, %r4, 0;
	@%p7 bra 	$L__BB0_13;
	and.b32  	%r13, %r19, 3;
	setp.lt.u32 	%p8, %r4, 4;
	@%p8 bra 	$L__BB0_8;
	add.s32 	%r28, %r39, %r3;
	mul.wide.u32 	%rd21, %r28, 4;
	add.s64 	%rd22, %rd2, %rd21;
	ld.global.f32 	%f41, [%rd22];
	mad.lo.s32 	%r29, %r39, %r18, %r2;
	mul.wide.s32 	%rd23, %r29, 4;
	add.s64 	%rd24, %rd1, %rd23;
	ld.global.f32 	%f42, [%rd24];
	fma.rn.f32 	%f43, %f41, %f42, %f67;
	cvt.u64.u32 	%rd25, %r3;
	cvt.u64.u32 	%rd26, %r39;
	add.s64 	%rd27, %rd26, %rd25;
	shl.b64 	%rd28, %rd27, 2;
	add.s64 	%rd29, %rd2, %rd28;
	ld.global.f32 	%f44, [%rd29+4];
	mul.wide.s32 	%rd30, %r18, 4;
	add.s64 	%rd31, %rd24, %rd30;
	ld.global.f32 	%f45, [%rd31];
	fma.rn.f32 	%f46, %f44, %f45, %f43;
	ld.global.f32 	%f47, [%rd29+8];
	add.s64 	%rd32, %rd31, %rd30;
	ld.global.f32 	%f48, [%rd32];
	fma.rn.f32 	%f49, %f47, %f48, %f46;
	ld.global.f32 	%f50, [%rd29+12];
	add.s64 	%rd33, %rd32, %rd30;
	ld.global.f32 	%f51, [%rd33];
	fma.rn.f32 	%f67, %f50, %f51, %f49;
	add.s32 	%r39, %r39, 4;
$L__BB0_8:
	setp.eq.s32 	%p9, %r13, 0;
	@%p9 bra 	$L__BB0_13;
	setp.eq.s32 	%p10, %r13, 1;
	@%p10 bra 	$L__BB0_11;
	add.s32 	%r30, %r39, %r3;
	mul.wide.u32 	%rd34, %r30, 4;
	add.s64 	%rd35, %rd2, %rd34;
	ld.global.f32 	%f53, [%rd35];
	mad.lo.s32 	%r31, %r39, %r18, %r2;
	mul.wide.s32 	%rd36, %r31, 4;
	add.s64 	%rd37, %rd1, %rd36;
	ld.global.f32 	%f54, [%rd37];
	fma.rn.f32 	%f55, %f53, %f54, %f67;
	cvt.u64.u32 	%rd38, %r3;
	cvt.u64.u32 	%rd39, %r39;
	add.s64 	%rd40, %rd39, %rd38;
	shl.b64 	%rd41, %rd40, 2;
	add.s64 	%rd42, %rd2, %rd41;
	ld.global.f32 	%f56, [%rd42+4];
	mul.wide.s32 	%rd43, %r18, 4;
	add.s64 	%rd44, %rd37, %rd43;
	ld.global.f32 	%f57, [%rd44];
	fma.rn.f32 	%f67, %f56, %f57, %f55;
	add.s32 	%r39, %r39, 2;
$L__BB0_11:
	and.b32  	%r32, %r19, 1;
	setp.eq.b32 	%p11, %r32, 1;
	not.pred 	%p12, %p11;
	@%p12 bra 	$L__BB0_13;
	add.s32 	%r33, %r39, %r3;
	mul.wide.u32 	%rd45, %r33, 4;
	add.s64 	%rd46, %rd2, %rd45;
	ld.global.f32 	%f58, [%rd46];
	mad.lo.s32 	%r34, %r39, %r18, %r2;
	mul.wide.s32 	%rd47, %r34, 4;
	add.s64 	%rd48, %rd1, %rd47;
	ld.global.f32 	%f59, [%rd48];
	fma.rn.f32 	%f67, %f58, %f59, %f67;
$L__BB0_13:
	mad.lo.s32 	%r35, %r18, %r1, %r2;
	cvta.to.global.u64 	%rd49, %rd6;
	mul.wide.s32 	%rd50, %r35, 4;
	add.s64 	%rd51, %rd49, %rd50;
	st.global.f32 	[%rd51], %f67;
$L__BB0_14:
	ret;

}


// ===== COMPILED SASS (sm_100) =====

	.target	sm_100

	.elftype	@"ET_EXEC"


//--------------------- .note.nv.tkinfo           --------------------------
	.section	.note.nv.tkinfo,"",@"SHT_NOTE"
	.sectionflags	@"SHF_NOTE_NV_TKINFO"
	.tkinfo
        /*0018*/ 	.word	0x00000002
        /*0030*/ 	.string	""
        /*0030*/ 	.string	"ptxas"
        /*0030*/ 	.string	"Cuda compilation tools, release 13.0, V13.0.88"
        /*0030*/ 	.string	"Build cuda_13.0.r13.0/compiler.36424714_0"
        /*0030*/ 	.string	"-arch sm_100 -m 64 "



//--------------------- .note.nv.cuinfo           --------------------------
	.section	.note.nv.cuinfo,"",@"SHT_NOTE"
	.sectionflags	@"SHF_NOTE_NV_CUINFO"
        /*0018*/ 	.short	0x0002
        /*001a*/ 	.short	0x0064
        /*001c*/ 	.short	0x0082
	.zero		2


//--------------------- .nv.info                  --------------------------
	.section	.nv.info,"",@"SHT_CUDA_INFO"
	.align	4


	//----- nvinfo : EIATTR_REGCOUNT
	.align		4
        /*0000*/ 	.byte	0x04, 0x2f
        /*0002*/ 	.short	(.L_1 - .L_0)
	.align		4
.L_0:
        /*0004*/ 	.word	index@(_Z10matmul_gpuPfS_S_iii)
        /*0008*/ 	.word	0x00000020


	//----- nvinfo : EIATTR_FRAME_SIZE
	.align		4
.L_1:
        /*000c*/ 	.byte	0x04, 0x11
        /*000e*/ 	.short	(.L_3 - .L_2)
	.align		4
.L_2:
        /*0010*/ 	.word	index@(_Z10matmul_gpuPfS_S_iii)
        /*0014*/ 	.word	0x00000000


	//----- nvinfo : EIATTR_MIN_STACK_SIZE
	.align		4
.L_3:
        /*0018*/ 	.byte	0x04, 0x12
        /*001a*/ 	.short	(.L_5 - .L_4)
	.align		4
.L_4:
        /*001c*/ 	.word	index@(_Z10matmul_gpuPfS_S_iii)
        /*0020*/ 	.word	0x00000000
.L_5:


//--------------------- .nv.compat                --------------------------
	.section	.nv.compat,"",@"SHT_CUDA_COMPAT_INFO"
	.align	4
        /*0000*/ 	.byte	0x02, 0x09, 0x00, 0x00, 0x02, 0x02, 0x01, 0x00, 0x02, 0x05, 0x05, 0x00, 0x03, 0x07, 0x01, 0x01
        /*0010*/ 	.byte	0x02, 0x03, 0x00, 0x00, 0x02, 0x06, 0x01, 0x00, 0x04, 0x0b, 0x08, 0x00, 0x09, 0x00, 0x00, 0x00
        /*0020*/ 	.byte	0x00, 0x00, 0x00, 0x00


//--------------------- .nv.info._Z10matmul_gpuPfS_S_iii --------------------------
	.section	.nv.info._Z10matmul_gpuPfS_S_iii,"",@"SHT_CUDA_INFO"
	.sectionflags	@""
	.align	4


	//----- nvinfo : EIATTR_CUDA_API_VERSION
	.align		4
        /*0000*/ 	.byte	0x04, 0x37
        /*0002*/ 	.short	(.L_7 - .L_6)
.L_6:
        /*0004*/ 	.word	0x00000082


	//----- nvinfo : EIATTR_KPARAM_INFO
	.align		4
.L_7:
        /*0008*/ 	.byte	0x04, 0x17
        /*000a*/ 	.short	(.L_9 - .L_8)
.L_8:
        /*000c*/ 	.word	0x00000000
        /*0010*/ 	.short	0x0005
        /*0012*/ 	.short	0x0020
        /*0014*/ 	.byte	0x00, 0xf0, 0x11, 0x00


	//----- nvinfo : EIATTR_KPARAM_INFO
	.align		4
.L_9:
        /*0018*/ 	.byte	0x04, 0x17
        /*001a*/ 	.short	(.L_11 - .L_10)
.L_10:
        /*001c*/ 	.word	0x00000000
        /*0020*/ 	.short	0x0004
        /*0022*/ 	.short	0x001c
        /*0024*/ 	.byte	0x00, 0xf0, 0x11, 0x00


	//----- nvinfo : EIATTR_KPARAM_INFO
	.align		4
.L_11:
        /*0028*/ 	.byte	0x04, 0x17
        /*002a*/ 	.short	(.L_13 - .L_12)
.L_12:
        /*002c*/ 	.word	0x00000000
        /*0030*/ 	.short	0x0003
        /*0032*/ 	.short	0x0018
        /*0034*/ 	.byte	0x00, 0xf0, 0x11, 0x00


	//----- nvinfo : EIATTR_KPARAM_INFO
	.align		4
.L_13:
        /*0038*/ 	.byte	0x04, 0x17
        /*003a*/ 	.short	(.L_15 - .L_14)
.L_14:
        /*003c*/ 	.word	0x00000000
        /*0040*/ 	.short	0x0002
        /*0042*/ 	.short	0x0010
        /*0044*/ 	.byte	0x00, 0xf5, 0x21, 0x00


	//----- nvinfo : EIATTR_KPARAM_INFO
	.align		4
.L_15:
        /*0048*/ 	.byte	0x04, 0x17
        /*004a*/ 	.short	(.L_17 - .L_16)
.L_16:
        /*004c*/ 	.word	0x00000000
        /*0050*/ 	.short	0x0001
        /*0052*/ 	.short	0x0008
        /*0054*/ 	.byte	0x00, 0xf5, 0x21, 0x00


	//----- nvinfo : EIATTR_KPARAM_INFO
	.align		4
.L_17:
        /*0058*/ 	.byte	0x04, 0x17
        /*005a*/ 	.short	(.L_19 - .L_18)
.L_18:
        /*005c*/ 	.word	0x00000000
        /*0060*/ 	.short	0x0000
        /*0062*/ 	.short	0x0000
        /*0064*/ 	.byte	0x00, 0xf5, 0x21, 0x00


	//----- nvinfo : EIATTR_SPARSE_MMA_MASK
	.align		4
.L_19:
        /*0068*/ 	.byte	0x03, 0x50
        /*006a*/ 	.short	0x0000


	//----- nvinfo : EIATTR_MAXREG_COUNT
	.align		4
        /*006c*/ 	.byte	0x03, 0x1b
        /*006e*/ 	.short	0x00ff


	//----- nvinfo : EIATTR_MERCURY_ISA_VERSION
	.align		4
        /*0070*/ 	.byte	0x03, 0x5f
        /*0072*/ 	.short	0x0101


	//----- nvinfo : EIATTR_VRC_CTA_INIT_COUNT
	.align		4
        /*0074*/ 	.byte	0x02, 0x4a
	.zero		1
	.zero		1


	//----- nvinfo : EIATTR_EXIT_INSTR_OFFSETS
	.align		4
        /*0078*/ 	.byte	0x04, 0x1c
        /*007a*/ 	.short	(.L_21 - .L_20)


	//   ....[0]....
.L_20:
        /*007c*/ 	.word	0x000000c0


	//   ....[1]....
        /*0080*/ 	.word	0x000008e0


	//----- nvinfo : EIATTR_CBANK_PARAM_SIZE
	.align		4
.L_21:
        /*0084*/ 	.byte	0x03, 0x19
        /*0086*/ 	.short	0x0024


	//----- nvinfo : EIATTR_PARAM_CBANK
	.align		4
        /*0088*/ 	.byte	0x04, 0x0a
        /*008a*/ 	.short	(.L_23 - .L_22)
	.align		4
.L_22:
        /*008c*/ 	.word	index@(.nv.constant0._Z10matmul_gpuPfS_S_iii)
        /*0090*/ 	.short	0x0380
        /*0092*/ 	.short	0x0024


	//----- nvinfo : EIATTR_SW_WAR
	.align		4
.L_23:
        /*0094*/ 	.byte	0x04, 0x36
        /*0096*/ 	.short	(.L_25 - .L_24)
.L_24:
        /*0098*/ 	.word	0x00000008
.L_25:


//--------------------- .nv.callgraph             --------------------------
	.section	.nv.callgraph,"",@"SHT_CUDA_CALLGRAPH"
	.align	4
	.sectionentsize	8
	.align		4
        /*0000*/ 	.word	0x00000000
	.align		4
        /*0004*/ 	.word	0xffffffff
	.align		4
        /*0008*/ 	.word	0x00000000
	.align		4
        /*000c*/ 	.word	0xfffffffe
	.align		4
        /*0010*/ 	.word	0x00000000
	.align		4
        /*0014*/ 	.word	0xfffffffd
	.align		4
        /*0018*/ 	.word	0x00000000
	.align		4
        /*001c*/ 	.word	0xfffffffc


//--------------------- .text._Z10matmul_gpuPfS_S_iii --------------------------
	.section	.text._Z10matmul_gpuPfS_S_iii,"ax",@progbits
	.align	128
        .global         _Z10matmul_gpuPfS_S_iii
        .type           _Z10matmul_gpuPfS_S_iii,@function
        .size           _Z10matmul_gpuPfS_S_iii,(.L_x_5 - _Z10matmul_gpuPfS_S_iii)
        .other          _Z10matmul_gpuPfS_S_iii,@"STO_CUDA_ENTRY STV_DEFAULT"
_Z10matmul_gpuPfS_S_iii:
.text._Z10matmul_gpuPfS_S_iii:
[----:B------:R-:W-:Y:S01]  /*0000*/  LDC R1, c[0x0][0x37c] ;  /* 0x0000df00ff017b82 */ /* 0x000fe20000000800 */
[----:B------:R-:W0:Y:S07]  /*0010*/  S2R R5, SR_TID.X ;  /* 0x0000000000057919 */ /* 0x000e2e0000002100 */
[----:B------:R-:W1:Y:S01]  /*0020*/  LDC R19, c[0x0][0x364] ;  /* 0x0000d900ff137b82 */ /* 0x000e620000000800 */
[----:B------:R-:W1:Y:S07]  /*0030*/  S2R R4, SR_TID.Y ;  /* 0x0000000000047919 */ /* 0x000e6e0000002200 */
[----:B------:R-:W0:Y:S08]  /*0040*/  S2UR UR5, SR_CTAID.X ;  /* 0x00000000000579c3 */ /* 0x000e300000002500 */
[----:B------:R-:W0:Y:S08]  /*0050*/  LDC R0, c[0x0][0x360] ;  /* 0x0000d800ff007b82 */ /* 0x000e300000000800 */
[----:B------:R-:W1:Y:S08]  /*0060*/  S2UR UR4, SR_CTAID.Y ;  /* 0x00000000000479c3 */ /* 0x000e700000002600 */
[----:B------:R-:W2:Y:S01]  /*0070*/  LDC.64 R2, c[0x0][0x398] ;  /* 0x0000e600ff027b82 */ /* 0x000ea20000000a00 */
[----:B0-----:R-:W-:-:S02]  /*0080*/  IMAD R0, R0, UR5, R5 ;  /* 0x0000000500007c24 */ /* 0x001fc4000f8e0205 */
[----:B-1----:R-:W-:-:S03]  /*0090*/  IMAD R19, R19, UR4, R4 ;  /* 0x0000000413137c24 */ /* 0x002fc6000f8e0204 */
[----:B--2---:R-:W-:-:S04]  /*00a0*/  ISETP.GE.AND P0, PT, R0, R3, PT ;  /* 0x000000030000720c */ /* 0x004fc80003f06270 */
[----:B------:R-:W-:-:S13]  /*00b0*/  ISETP.GE.OR P0, PT, R19, R2, P0 ;  /* 0x000000021300720c */ /* 0x000fda0000706670 */
[----:B------:R-:W-:Y:S05]  /*00c0*/  @P0 EXIT ;  /* 0x000000000000094d */ /* 0x000fea0003800000 */
[----:B------:R-:W0:Y:S01]  /*00d0*/  LDC R2, c[0x0][0x3a0] ;  /* 0x0000e800ff027b82 */ /* 0x000e220000000800 */
[----:B------:R-:W1:Y:S01]  /*00e0*/  LDCU.64 UR4, c[0x0][0x358] ;  /* 0x00006b00ff0477ac */ /* 0x000e620008000a00 */
[----:B------:R-:W-:Y:S01]  /*00f0*/  HFMA2 R24, -RZ, RZ, 0, 0 ;  /* 0x00000000ff187431 */ /* 0x000fe200000001ff */
[----:B0-----:R-:W-:-:S13]  /*0100*/  ISETP.GE.AND P0, PT, R2, 0x1, PT ;  /* 0x000000010200780c */ /* 0x001fda0003f06270 */
[----:B-1----:R-:W-:Y:S05]  /*0110*/  @!P0 BRA `(.L_x_0) ;  /* 0x0000000400e08947 */ /* 0x002fea0003800000 */
[C---:B------:R-:W-:Y:S01]  /*0120*/  ISETP.GE.U32.AND P1, PT, R2.reuse, 0x8, PT ;  /* 0x000000080200780c */ /* 0x040fe20003f26070 */
[----:B------:R-:W-:Y:S01]  /*0130*/  IMAD R20, R19, R2, RZ ;  /* 0x0000000213147224 */ /* 0x000fe200078e02ff */
[----:B------:R-:W-:Y:S02]  /*0140*/  LOP3.LUT R27, R2, 0x7, RZ, 0xc0, !PT ;  /* 0x00000007021b7812 */ /* 0x000fe400078ec0ff */
[----:B------:R-:W-:Y:S02]  /*0150*/  MOV R24, RZ ;  /* 0x000000ff00187202 */ /* 0x000fe40000000f00 */
[----:B------:R-:W-:Y:S02]  /*0160*/  ISETP.NE.AND P0, PT, R27, RZ, PT ;  /* 0x000000ff1b00720c */ /* 0x000fe40003f05270 */
[----:B------:R-:W-:-:S05]  /*0170*/  MOV R21, RZ ;  /* 0x000000ff00157202 */ /* 0x000fca0000000f00 */
[----:B------:R-:W-:Y:S06]  /*0180*/  @!P1 BRA `(.L_x_1) ;  /* 0x0000000000c49947 */ /* 0x000fec0003800000 */
[----:B------:R-:W0:Y:S01]  /*0190*/  LDC.64 R4, c[0x0][0x380] ;  /* 0x0000e000ff047b82 */ /* 0x000e220000000a00 */
[----:B------:R-:W-:Y:S02]  /*01a0*/  LOP3.LUT R21, R2, 0x7ffffff8, RZ, 0xc0, !PT ;  /* 0x7ffffff802157812 */ /* 0x000fe400078ec0ff */
[----:B------:R-:W-:Y:S02]  /*01b0*/  MOV R24, RZ ;  /* 0x000000ff00187202 */ /* 0x000fe40000000f00 */
[----:B------:R-:W-:Y:S02]  /*01c0*/  MOV R18, R0 ;  /* 0x0000000000127202 */ /* 0x000fe40000000f00 */
[----:B------:R-:W-:Y:S01]  /*01d0*/  IADD3 R22, PT, PT, -R21, RZ, RZ ;  /* 0x000000ff15167210 */ /* 0x000fe20007ffe1ff */
[----:B0-----:R-:W-:-:S03]  /*01e0*/  IMAD.WIDE.U32 R4, R20, 0x4, R4 ;  /* 0x0000000414047825 */ /* 0x001fc600078e0004 */
[----:B------:R-:W-:-:S04]  /*01f0*/  IADD3 R6, P1, PT, R4, 0x10, RZ ;  /* 0x0000001004067810 */ /* 0x000fc80007f3e0ff */
[----:B------:R-:W-:-:S09]  /*0200*/  IADD3.X R7, PT, PT, RZ, R5, RZ, P1, !PT ;  /* 0x00000005ff077210 */ /* 0x000fd20000ffe4ff */
.L_x_2:
[----:B------:R-:W0:Y:S01]  /*0210*/  LDC.64 R16, c[0x0][0x388] ;  /* 0x0000e200ff107b82 */ /* 0x000e220000000a00 */
[----:B------:R-:W-:Y:S02]  /*0220*/  MOV R4, R6 ;  /* 0x0000000600047202 */ /* 0x000fe40000000f00 */
[----:B------:R-:W-:-:S05]  /*0230*/  MOV R5, R7 ;  /* 0x0000000700057202 */ /* 0x000fca0000000f00 */
[----:B------:R-:W2:Y:S04]  /*0240*/  LDG.E R25, desc[UR4][R4.64+-0x10] ;  /* 0xfffff00404197981 */ /* 0x000ea8000c1e1900 */
[----:B------:R-:W3:Y:S04]  /*0250*/  LDG.E R23, desc[UR4][R4.64+-0xc] ;  /* 0xfffff40404177981 */ /* 0x000ee8000c1e1900 */
[----:B------:R-:W4:Y:S04]  /*0260*/  LDG.E R29, desc[UR4][R4.64+-0x8] ;  /* 0xfffff804041d7981 */ /* 0x000f28000c1e1900 */
[----:B------:R-:W5:Y:S01]  /*0270*/  LDG.E R28, desc[UR4][R4.64+-0x4] ;  /* 0xfffffc04041c7981 */ /* 0x000f62000c1e1900 */
[----:B0-----:R-:W-:-:S05]  /*0280*/  IMAD.WIDE R16, R18, 0x4, R16 ;  /* 0x0000000412107825 */ /* 0x001fca00078e0210 */
[----:B------:R0:W2:Y:S01]  /*0290*/  LDG.E R26, desc[UR4][R16.64] ;  /* 0x00000004101a7981 */ /* 0x0000a2000c1e1900 */
[----:B------:R-:W-:-:S04]  /*02a0*/  IMAD.WIDE R14, R3, 0x4, R16 ;  /* 0x00000004030e7825 */ /* 0x000fc800078e0210 */
[C---:B------:R-:W-:Y:S02]  /*02b0*/  IMAD.WIDE R6, R3.reuse, 0x4, R14 ;  /* 0x0000000403067825 */ /* 0x040fe400078e020e */
[----:B------:R-:W3:Y:S02]  /*02c0*/  LDG.E R14, desc[UR4][R14.64] ;  /* 0x000000040e0e7981 */ /* 0x000ee4000c1e1900 */
[C---:B------:R-:W-:Y:S02]  /*02d0*/  IMAD.WIDE R10, R3.reuse, 0x4, R6 ;  /* 0x00000004030a7825 */ /* 0x040fe400078e0206 */
[----:B------:R-:W4:Y:S02]  /*02e0*/  LDG.E R6, desc[UR4][R6.64] ;  /* 0x0000000406067981 */ /* 0x000f24000c1e1900 */
[C---:B------:R-:W-:Y:S02]  /*02f0*/  IMAD.WIDE R8, R3.reuse, 0x4, R10 ;  /* 0x0000000403087825 */ /* 0x040fe400078e020a */
[----:B------:R-:W5:Y:S02]  /*0300*/  LDG.E R10, desc[UR4][R10.64] ;  /* 0x000000040a0a7981 */ /* 0x000f64000c1e1900 */
[----:B------:R-:W-:-:S02]  /*0310*/  IMAD.WIDE R12, R3, 0x4, R8 ;  /* 0x00000004030c7825 */ /* 0x000fc400078e0208 */
[----:B------:R-:W5:Y:S04]  /*0320*/  LDG.E R7, desc[UR4][R4.64] ;  /* 0x0000000404077981 */ /* 0x000f68000c1e1900 */
[----:B------:R-:W5:Y:S01]  /*0330*/  LDG.E R8, desc[UR4][R8.64] ;  /* 0x0000000408087981 */ /* 0x000f62000c1e1900 */
[----:B0-----:R-:W-:-:S03]  /*0340*/  IMAD.WIDE R16, R3, 0x4, R12 ;  /* 0x0000000403107825 */ /* 0x001fc600078e020c */
[----:B------:R-:W5:Y:S04]  /*0350*/  LDG.E R12, desc[UR4][R12.64] ;  /* 0x000000040c0c7981 */ /* 0x000f68000c1e1900 */
[----:B------:R-:W5:Y:S04]  /*0360*/  LDG.E R15, desc[UR4][R16.64] ;  /* 0x00000004100f7981 */ /* 0x000f68000c1e1900 */
[----:B------:R-:W5:Y:S04]  /*0370*/  LDG.E R9, desc[UR4][R4.64+0x4] ;  /* 0x0000040404097981 */ /* 0x000f68000c1e1900 */
[----:B------:R-:W5:Y:S01]  /*0380*/  LDG.E R11, desc[UR4][R4.64+0xc] ;  /* 0x00000c04040b7981 */ /* 0x000f62000c1e1900 */
[----:B--2---:R-:W-:Y:S01]  /*0390*/  FFMA R26, R25, R26, R24 ;  /* 0x0000001a191a7223 */ /* 0x004fe20000000018 */
[----:B------:R-:W-:-:S02]  /*03a0*/  IMAD.WIDE R24, R3, 0x4, R16 ;  /* 0x0000000403187825 */ /* 0x000fc400078e0210 */
[----:B------:R-:W2:Y:S04]  /*03b0*/  LDG.E R16, desc[UR4][R4.64+0x8] ;  /* 0x0000080404107981 */ /* 0x000ea8000c1e1900 */
[----:B------:R-:W2:Y:S01]  /*03c0*/  LDG.E R24, desc[UR4][R24.64] ;  /* 0x0000000418187981 */ /* 0x000ea2000c1e1900 */
[----:B---3--:R-:W-:Y:S01]  /*03d0*/  FFMA R14, R23, R14, R26 ;  /* 0x0000000e170e7223 */ /* 0x008fe2000000001a */
[----:B------:R-:W-:-:S03]  /*03e0*/  IADD3 R22, PT, PT, R22, 0x8, RZ ;  /* 0x0000000816167810 */ /* 0x000fc60007ffe0ff */
[----:B----4-:R-:W-:Y:S01]  /*03f0*/  FFMA R29, R29, R6, R14 ;  /* 0x000000061d1d7223 */ /* 0x010fe2000000000e */
[----:B------:R-:W-:-:S03]  /*0400*/  ISETP.NE.AND P1, PT, R22, RZ, PT ;  /* 0x000000ff1600720c */ /* 0x000fc60003f25270 */
[----:B-----5:R-:W-:Y:S01]  /*0410*/  FFMA R10, R28, R10, R29 ;  /* 0x0000000a1c0a7223 */ /* 0x020fe2000000001d */
[----:B------:R-:W-:-:S03]  /*0420*/  IADD3 R6, P2, PT, R4, 0x20, RZ ;  /* 0x0000002004067810 */ /* 0x000fc60007f5e0ff */
[----:B------:R-:W-:Y:S01]  /*0430*/  FFMA R8, R7, R8, R10 ;  /* 0x0000000807087223 */ /* 0x000fe2000000000a */
[----:B------:R-:W-:Y:S02]  /*0440*/  IADD3.X R7, PT, PT, RZ, R5, RZ, P2, !PT ;  /* 0x00000005ff077210 */ /* 0x000fe400017fe4ff */
[----:B------:R-:W-:Y:S01]  /*0450*/  LEA R18, R3, R18, 0x3 ;  /* 0x0000001203127211 */ /* 0x000fe200078e18ff */
[----:B------:R-:W-:-:S04]  /*0460*/  FFMA R9, R9, R12, R8 ;  /* 0x0000000c09097223 */ /* 0x000fc80000000008 */
[----:B--2---:R-:W-:-:S04]  /*0470*/  FFMA R16, R16, R15, R9 ;  /* 0x0000000f10107223 */ /* 0x004fc80000000009 */
[----:B------:R-:W-:Y:S01]  /*0480*/  FFMA R24, R11, R24, R16 ;  /* 0x000000180b187223 */ /* 0x000fe20000000010 */
[----:B------:R-:W-:Y:S06]  /*0490*/  @P1 BRA `(.L_x_2) ;  /* 0xfffffffc005c1947 */ /* 0x000fec000383ffff */
.L_x_1:
[----:B------:R-:W-:Y:S05]  /*04a0*/  @!P0 BRA `(.L_x_0) ;  /* 0x0000000000fc8947 */ /* 0x000fea0003800000 */
[----:B------:R-:W-:Y:S02]  /*04b0*/  ISETP.GE.U32.AND P1, PT, R27, 0x4, PT ;  /* 0x000000041b00780c */ /* 0x000fe40003f26070 */
[----:B------:R-:W-:-:S04]  /*04c0*/  LOP3.LUT R16, R2, 0x3, RZ, 0xc0, !PT ;  /* 0x0000000302107812 */ /* 0x000fc800078ec0ff */
[----:B------:R-:W-:-:S07]  /*04d0*/  ISETP.NE.AND P0, PT, R16, RZ, PT ;  /* 0x000000ff1000720c */ /* 0x000fce0003f05270 */
[----:B------:R-:W-:Y:S06]  /*04e0*/  @!P1 BRA `(.L_x_3) ;  /* 0x00000000006c9947 */ /* 0x000fec0003800000 */
[----:B------:R-:W0:Y:S01]  /*04f0*/  LDC.64 R6, c[0x0][0x388] ;  /* 0x0000e200ff067b82 */ /* 0x000e220000000a00 */
[----:B------:R-:W1:Y:S01]  /*0500*/  LDCU.64 UR6, c[0x0][0x380] ;  /* 0x00007000ff0677ac */ /* 0x000e620008000a00 */
[----:B------:R-:W-:Y:S01]  /*0510*/  IMAD R9, R21, R3, R0 ;  /* 0x0000000315097224 */ /* 0x000fe200078e0200 */
[CC--:B------:R-:W-:Y:S02]  /*0520*/  IADD3 R5, PT, PT, R20.reuse, R21.reuse, RZ ;  /* 0x0000001514057210 */ /* 0x0c0fe40007ffe0ff */
[----:B------:R-:W-:-:S03]  /*0530*/  IADD3 R10, P1, PT, R20, R21, RZ ;  /* 0x00000015140a7210 */ /* 0x000fc60007f3e0ff */
[----:B------:R-:W2:Y:S01]  /*0540*/  LDC.64 R14, c[0x0][0x380] ;  /* 0x0000e000ff0e7b82 */ /* 0x000ea20000000a00 */
[----:B0-----:R-:W-:-:S04]  /*0550*/  IMAD.WIDE R6, R9, 0x4, R6 ;  /* 0x0000000409067825 */ /* 0x001fc800078e0206 */
[----:B------:R-:W-:Y:S02]  /*0560*/  IMAD.WIDE R8, R3, 0x4, R6 ;  /* 0x0000000403087825 */ /* 0x000fe400078e0206 */
[----:B------:R-:W3:Y:S02]  /*0570*/  LDG.E R6, desc[UR4][R6.64] ;  /* 0x0000000406067981 */ /* 0x000ee4000c1e1900 */
[----:B--2---:R-:W-:Y:S01]  /*0580*/  IMAD.WIDE.U32 R14, R5, 0x4, R14 ;  /* 0x00000004050e7825 */ /* 0x004fe200078e000e */
[----:B------:R-:W-:Y:S02]  /*0590*/  IADD3.X R5, PT, PT, RZ, RZ, RZ, P1, !PT ;  /* 0x000000ffff057210 */ /* 0x000fe40000ffe4ff */
[----:B-1----:R-:W-:-:S03]  /*05a0*/  LEA R4, P1, R10, UR6, 0x2 ;  /* 0x000000060a047c11 */ /* 0x002fc6000f8210ff */
[----:B------:R-:W3:Y:S01]  /*05b0*/  LDG.E R15, desc[UR4][R14.64] ;  /* 0x000000040e0f7981 */ /* 0x000ee2000c1e1900 */
[----:B------:R-:W-:Y:S01]  /*05c0*/  LEA.HI.X R5, R10, UR7, R5, 0x2, P1 ;  /* 0x000000070a057c11 */ /* 0x000fe200088f1405 */
[C---:B------:R-:W-:Y:S02]  /*05d0*/  IMAD.WIDE R10, R3.reuse, 0x4, R8 ;  /* 0x00000004030a7825 */ /* 0x040fe400078e0208 */
[----:B------:R-:W2:Y:S04]  /*05e0*/  LDG.E R8, desc[UR4][R8.64] ;  /* 0x0000000408087981 */ /* 0x000ea8000c1e1900 */
[----:B------:R-:W2:Y:S01]  /*05f0*/  LDG.E R17, desc[UR4][R4.64+0x4] ;  /* 0x0000040404117981 */ /* 0x000ea2000c1e1900 */
[----:B------:R-:W-:-:S03]  /*0600*/  IMAD.WIDE R12, R3, 0x4, R10 ;  /* 0x00000004030c7825 */ /* 0x000fc600078e020a */
[----:B------:R-:W4:Y:S04]  /*0610*/  LDG.E R22, desc[UR4][R10.64] ;  /* 0x000000040a167981 */ /* 0x000f28000c1e1900 */
[----:B------:R-:W4:Y:S04]  /*0620*/  LDG.E R18, desc[UR4][R4.64+0x8] ;  /* 0x0000080404127981 */ /* 0x000f28000c1e1900 */
[----:B------:R-:W5:Y:S04]  /*0630*/  LDG.E R26, desc[UR4][R4.64+0xc] ;  /* 0x00000c04041a7981 */ /* 0x000f68000c1e1900 */
[----:B------:R-:W5:Y:S01]  /*0640*/  LDG.E R12, desc[UR4][R12.64] ;  /* 0x000000040c0c7981 */ /* 0x000f62000c1e1900 */
[----:B------:R-:W-:Y:S01]  /*0650*/  IADD3 R21, PT, PT, R21, 0x4, RZ ;  /* 0x0000000415157810 */ /* 0x000fe20007ffe0ff */
[----:B---3--:R-:W-:-:S04]  /*0660*/  FFMA R24, R15, R6, R24 ;  /* 0x000000060f187223 */ /* 0x008fc80000000018 */
[----:B--2---:R-:W-:-:S04]  /*0670*/  FFMA R17, R17, R8, R24 ;  /* 0x0000000811117223 */ /* 0x004fc80000000018 */
[----:B----4-:R-:W-:-:S04]  /*0680*/  FFMA R17, R18, R22, R17 ;  /* 0x0000001612117223 */ /* 0x010fc80000000011 */
[----:B-----5:R-:W-:-:S07]  /*0690*/  FFMA R24, R26, R12, R17 ;  /* 0x0000000c1a187223 */ /* 0x020fce0000000011 */
.L_x_3:
[----:B------:R-:W-:Y:S05]  /*06a0*/  @!P0 BRA `(.L_x_0) ;  /* 0x00000000007c8947 */ /* 0x000fea0003800000 */
[----:B------:R-:W-:Y:S01]  /*06b0*/  ISETP.NE.AND P1, PT, R16, 0x1, PT ;  /* 0x000000011000780c */ /* 0x000fe20003f25270 */
[----:B------:R-:W0:Y:S01]  /*06c0*/  LDC.64 R12, c[0x0][0x380] ;  /* 0x0000e000ff0c7b82 */ /* 0x000e220000000a00 */
[----:B------:R-:W-:-:S04]  /*06d0*/  LOP3.LUT R2, R2, 0x1, RZ, 0xc0, !PT ;  /* 0x0000000102027812 */ /* 0x000fc800078ec0ff */
[----:B------:R-:W-:-:S03]  /*06e0*/  ISETP.NE.U32.AND P0, PT, R2, 0x1, PT ;  /* 0x000000010200780c */ /* 0x000fc60003f05070 */
[----:B------:R-:W1:Y:S04]  /*06f0*/  LDC.64 R10, c[0x0][0x388] ;  /* 0x0000e200ff0a7b82 */ /* 0x000e680000000a00 */
[CC--:B------:R-:W-:Y:S02]  /*0700*/  @P1 IADD3 R15, PT, PT, R20.reuse, R21.reuse, RZ ;  /* 0x00000015140f1210 */ /* 0x0c0fe40007ffe0ff */
[----:B------:R-:W-:Y:S02]  /*0710*/  @P1 IADD3 R2, P2, PT, R20, R21, RZ ;  /* 0x0000001514021210 */ /* 0x000fe40007f5e0ff */
[----:B------:R-:W2:Y:S02]  /*0720*/  @P1 LDC.64 R4, c[0x0][0x380] ;  /* 0x0000e000ff041b82 */ /* 0x000ea40000000a00 */
[----:B------:R-:W-:-:S06]  /*0730*/  @P1 IADD3.X R14, PT, PT, RZ, RZ, RZ, P2, !PT ;  /* 0x000000ffff0e1210 */ /* 0x000fcc00017fe4ff */
[----:B------:R-:W3:Y:S01]  /*0740*/  LDC.64 R6, c[0x0][0x380] ;  /* 0x0000e000ff067b82 */ /* 0x000ee20000000a00 */
[----:B0-----:R-:W-:-:S04]  /*0750*/  @P1 IMAD.WIDE.U32 R12, R15, 0x4, R12 ;  /* 0x000000040f0c1825 */ /* 0x001fc800078e000c */
[C---:B------:R-:W-:Y:S01]  /*0760*/  @P1 IMAD R15, R21.reuse, R3, R0 ;  /* 0x00000003150f1224 */ /* 0x040fe200078e0200 */
[----:B------:R-:W-:Y:S01]  /*0770*/  @P1 IADD3 R21, PT, PT, R21, 0x2, RZ ;  /* 0x0000000215151810 */ /* 0x000fe20007ffe0ff */
[----:B------:R-:W4:Y:S01]  /*0780*/  @P1 LDG.E R13, desc[UR4][R12.64] ;  /* 0x000000040c0d1981 */ /* 0x000f22000c1e1900 */
[----:B------:R-:W0:Y:S01]  /*0790*/  LDC.64 R8, c[0x0][0x388] ;  /* 0x0000e200ff087b82 */ /* 0x000e220000000a00 */
[----:B-1----:R-:W-:Y:S01]  /*07a0*/  @P1 IMAD.WIDE R10, R15, 0x4, R10 ;  /* 0x000000040f0a1825 */ /* 0x002fe200078e020a */
[----:B------:R-:W-:Y:S02]  /*07b0*/  @!P0 IADD3 R17, PT, PT, R20, R21, RZ ;  /* 0x0000001514118210 */ /* 0x000fe40007ffe0ff */
[----:B--2---:R-:W-:Y:S01]  /*07c0*/  @P1 LEA R4, P2, R2, R4, 0x2 ;  /* 0x0000000402041211 */ /* 0x004fe200078410ff */
[----:B------:R-:W-:-:S03]  /*07d0*/  @!P0 IMAD R21, R21, R3, R0 ;  /* 0x0000000315158224 */ /* 0x000fc600078e0200 */
[----:B------:R-:W-:Y:S01]  /*07e0*/  @P1 LEA.HI.X R5, R2, R5, R14, 0x2, P2 ;  /* 0x0000000502051211 */ /* 0x000fe200010f140e */
[----:B------:R-:W-:Y:S01]  /*07f0*/  @P1 IMAD.WIDE R14, R3, 0x4, R10 ;  /* 0x00000004030e1825 */ /* 0x000fe200078e020a */
[----:B------:R-:W4:Y:S03]  /*0800*/  @P1 LDG.E R2, desc[UR4][R10.64] ;  /* 0x000000040a021981 */ /* 0x000f26000c1e1900 */
[----:B---3--:R-:W-:Y:S01]  /*0810*/  @!P0 IMAD.WIDE.U32 R6, R17, 0x4, R6 ;  /* 0x0000000411068825 */ /* 0x008fe200078e0006 */
[----:B------:R-:W2:Y:S04]  /*0820*/  @P1 LDG.E R5, desc[UR4][R4.64+0x4] ;  /* 0x0000040404051981 */ /* 0x000ea8000c1e1900 */
[----:B------:R-:W2:Y:S01]  /*0830*/  @P1 LDG.E R14, desc[UR4][R14.64] ;  /* 0x000000040e0e1981 */ /* 0x000ea2000c1e1900 */
[----:B0-----:R-:W-:-:S03]  /*0840*/  @!P0 IMAD.WIDE R8, R21, 0x4, R8 ;  /* 0x0000000415088825 */ /* 0x001fc600078e0208 */
[----:B------:R-:W3:Y:S04]  /*0850*/  @!P0 LDG.E R7, desc[UR4][R6.64] ;  /* 0x0000000406078981 */ /* 0x000ee8000c1e1900 */
[----:B------:R-:W3:Y:S01]  /*0860*/  @!P0 LDG.E R8, desc[UR4][R8.64] ;  /* 0x0000000408088981 */ /* 0x000ee2000c1e1900 */
[----:B----4-:R-:W-:-:S04]  /*0870*/  @P1 FFMA R2, R13, R2, R24 ;  /* 0x000000020d021223 */ /* 0x010fc80000000018 */
[----:B--2---:R-:W-:-:S04]  /*0880*/  @P1 FFMA R24, R5, R14, R2 ;  /* 0x0000000e05181223 */ /* 0x004fc80000000002 */
[----:B---3--:R-:W-:-:S07]  /*0890*/  @!P0 FFMA R24, R7, R8, R24 ;  /* 0x0000000807188223 */ /* 0x008fce0000000018 */
.L_x_0:
[----:B------:R-:W0:Y:S01]  /*08a0*/  LDC.64 R4, c[0x0][0x390] ;  /* 0x0000e400ff047b82 */ /* 0x000e220000000a00 */
[----:B------:R-:W-:-:S04]  /*08b0*/  IMAD R3, R19, R3, R0 ;  /* 0x0000000313037224 */ /* 0x000fc800078e0200 */
[----:B0-----:R-:W-:-:S05]  /*08c0*/  IMAD.WIDE R2, R3, 0x4, R4 ;  /* 0x0000000403027825 */ /* 0x001fca00078e0204 */
[----:B------:R-:W-:Y:S01]  /*08d0*/  STG.E desc[UR4][R2.64], R24 ;  /* 0x0000001802007986 */ /* 0x000fe2000c101904 */
[----:B------:R-:W-:Y:S05]  /*08e0*/  EXIT ;  /* 0x000000000000794d */ /* 0x000fea0003800000 */
.L_x_4:
[----:B------:R-:W-:-:S00]  /*08f0*/  BRA `(.L_x_4) ;  /* 0xfffffffc00fc7947 */ /* 0x000fc0000383ffff */
[----:B------:R-:W-:-:S00]  /*0900*/  NOP ;  /* 0x0000000000007918 */ /* 0x000fc00000000000 */
[----:B------:R-:W-:-:S00]  /*0910*/  NOP ;  /* 0x0000000000007918 */ /* 0x000fc00000000000 */
[----:B------:R-:W-:-:S00]  /*0920*/  NOP ;  /* 0x0000000000007918 */ /* 0x000fc00000000000 */
[----:B------:R-:W-:-:S00]  /*0930*/  NOP ;  /* 0x0000000000007918 */ /* 0x000fc00000000000 */
[----:B------:R-:W-:-:S00]  /*0940*/  NOP ;  /* 0x0000000000007918 */ /* 0x000fc00000000000 */
[----:B------:R-:W-:-:S00]  /*0950*/  NOP ;  /* 0x0000000000007918 */ /* 0x000fc00000000000 */
[----:B------:R-:W-:-:S00]  /*0960*/  NOP ;  /* 0x0000000000007918 */ /* 0x000fc00000000000 */
[----:B------:R-:W-:-:S00]  /*0970*/  NOP ;  /* 0x0000000000007918 */ /* 0x000fc00000000000 */
.L_x_5:


//--------------------- .nv.shared.reserved.0     --------------------------
	.section	.nv.shared.reserved.0,"aw",@nobits
	.weak		__nv_reservedSMEM_offset_0_alias
	.size		__nv_reservedSMEM_offset_0_alias, 0, 64
	.other		__nv_reservedSMEM_offset_0_alias,@"STO_CUDA_RESERVED_SHARED STV_DEFAULT"
__nv_reservedSMEM_offset_0_alias:
	.zero		0
	.zero		64


//--------------------- .nv.constant0._Z10matmul_gpuPfS_S_iii --------------------------
	.section	.nv.constant0._Z10matmul_gpuPfS_S_iii,"a",@progbits
	.sectionflags	@""
	.align	4
.nv.constant0._Z10matmul_gpuPfS_S_iii:
	.zero		932


//--------------------- SYMBOLS --------------------------

	.type		.nv.reservedSmem.offset0,@object
	.size		.nv.reservedSmem.offset0,0x4
